	.headerflags	@"EF_CUDA_TEXMODE_UNIFIED EF_CUDA_64BIT_ADDRESS EF_CUDA_SM86 EF_CUDA_VIRTUAL_SM(EF_CUDA_SM86)"
	.elftype	@"ET_EXEC"


//--------------------- .nv.info                  --------------------------
	.section	.nv.info,"",@"SHT_CUDA_INFO"
	.align	4


	//----- nvinfo : EIATTR_REGCOUNT
	.align		4
        /*0000*/ 	.byte	0x04, 0x2f
        /*0002*/ 	.short	(.L_1 - .L_0)
	.align		4
.L_0:
        /*0004*/ 	.word	index@(triton_per_fused__to_copy_add_mean_pow_2)
        /*0008*/ 	.word	0x00000016


	//----- nvinfo : EIATTR_MIN_STACK_SIZE
	.align		4
.L_1:
        /*000c*/ 	.byte	0x04, 0x12
        /*000e*/ 	.short	(.L_3 - .L_2)
	.align		4
.L_2:
        /*0010*/ 	.word	index@(triton_per_fused__to_copy_add_mean_pow_2)
        /*0014*/ 	.word	0x00000000


	//----- nvinfo : EIATTR_FRAME_SIZE
	.align		4
.L_3:
        /*0018*/ 	.byte	0x04, 0x11
        /*001a*/ 	.short	(.L_5 - .L_4)
	.align		4
.L_4:
        /*001c*/ 	.word	index@(triton_per_fused__to_copy_add_mean_pow_2)
        /*0020*/ 	.word	0x00000000


	//----- nvinfo : EIATTR_MIN_STACK_SIZE
	.align		4
.L_5:
        /*0024*/ 	.byte	0x04, 0x12
        /*0026*/ 	.short	(.L_7 - .L_6)
	.align		4
.L_6:
        /*0028*/ 	.word	index@(triton_per_fused__to_copy_add_mean_pow_2)
        /*002c*/ 	.word	0x00000000
.L_7:


//--------------------- .nv.info.triton_per_fused__to_copy_add_mean_pow_2 --------------------------
	.section	.nv.info.triton_per_fused__to_copy_add_mean_pow_2,"",@"SHT_CUDA_INFO"
	.sectionflags	@""
	.align	4


	//----- nvinfo : EIATTR_CUDA_API_VERSION
	.align		4
        /*0000*/ 	.byte	0x04, 0x37
        /*0002*/ 	.short	(.L_9 - .L_8)
.L_8:
        /*0004*/ 	.word	0x0000007c


	//----- nvinfo : EIATTR_SW2861232_WAR
	.align		4
.L_9:
        /*0008*/ 	.byte	0x01, 0x35
	.zero		2


	//----- nvinfo : EIATTR_PARAM_CBANK
	.align		4
        /*000c*/ 	.byte	0x04, 0x0a
        /*000e*/ 	.short	(.L_11 - .L_10)
	.align		4
.L_10:
        /*0010*/ 	.word	index@(.nv.constant0.triton_per_fused__to_copy_add_mean_pow_2)
        /*0014*/ 	.short	0x0160
        /*0016*/ 	.short	0x0048


	//----- nvinfo : EIATTR_CBANK_PARAM_SIZE
	.align		4
.L_11:
        /*0018*/ 	.byte	0x03, 0x19
        /*001a*/ 	.short	0x0048


	//----- nvinfo : EIATTR_KPARAM_INFO
	.align		4
        /*001c*/ 	.byte	0x04, 0x17
        /*001e*/ 	.short	(.L_13 - .L_12)
.L_12:
        /*0020*/ 	.word	0x00000000
        /*0024*/ 	.short	0x0009
        /*0026*/ 	.short	0x0040
        /*0028*/ 	.byte	0x00, 0xf4, 0x21, 0x00


	//----- nvinfo : EIATTR_KPARAM_INFO
	.align		4
.L_13:
        /*002c*/ 	.byte	0x04, 0x17
        /*002e*/ 	.short	(.L_15 - .L_14)
.L_14:
        /*0030*/ 	.word	0x00000000
        /*0034*/ 	.short	0x0008
        /*0036*/ 	.short	0x003c
        /*0038*/ 	.byte	0x00, 0xf0, 0x11, 0x00


	//----- nvinfo : EIATTR_KPARAM_INFO
	.align		4
.L_15:
        /*003c*/ 	.byte	0x04, 0x17
        /*003e*/ 	.short	(.L_17 - .L_16)
.L_16:
        /*0040*/ 	.word	0x00000000
        /*0044*/ 	.short	0x0007
        /*0046*/ 	.short	0x0038
        /*0048*/ 	.byte	0x00, 0xf0, 0x11, 0x00


	//----- nvinfo : EIATTR_KPARAM_INFO
	.align		4
.L_17:
        /*004c*/ 	.byte	0x04, 0x17
        /*004e*/ 	.short	(.L_19 - .L_18)
.L_18:
        /*0050*/ 	.word	0x00000000
        /*0054*/ 	.short	0x0006
        /*0056*/ 	.short	0x0030
        /*0058*/ 	.byte	0x00, 0xf4, 0x21, 0x00


	//----- nvinfo : EIATTR_KPARAM_INFO
	.align		4
.L_19:
        /*005c*/ 	.byte	0x04, 0x17
        /*005e*/ 	.short	(.L_21 - .L_20)
.L_20:
        /*0060*/ 	.word	0x00000000
        /*0064*/ 	.short	0x0005
        /*0066*/ 	.short	0x0028
        /*0068*/ 	.byte	0x00, 0xf4, 0x21, 0x00


	//----- nvinfo : EIATTR_KPARAM_INFO
	.align		4
.L_21:
        /*006c*/ 	.byte	0x04, 0x17
        /*006e*/ 	.short	(.L_23 - .L_22)
.L_22:
        /*0070*/ 	.word	0x00000000
        /*0074*/ 	.short	0x0004
        /*0076*/ 	.short	0x0020
        /*0078*/ 	.byte	0x00, 0xf4, 0x21, 0x00


	//----- nvinfo : EIATTR_KPARAM_INFO
	.align		4
.L_23:
        /*007c*/ 	.byte	0x04, 0x17
        /*007e*/ 	.short	(.L_25 - .L_24)
.L_24:
        /*0080*/ 	.word	0x00000000
        /*0084*/ 	.short	0x0003
        /*0086*/ 	.short	0x0018
        /*0088*/ 	.byte	0x00, 0xf4, 0x21, 0x00


	//----- nvinfo : EIATTR_KPARAM_INFO
	.align		4
.L_25:
        /*008c*/ 	.byte	0x04, 0x17
        /*008e*/ 	.short	(.L_27 - .L_26)
.L_26:
        /*0090*/ 	.word	0x00000000
        /*0094*/ 	.short	0x0002
        /*0096*/ 	.short	0x0010
        /*0098*/ 	.byte	0x00, 0xf4, 0x21, 0x00


	//----- nvinfo : EIATTR_KPARAM_INFO
	.align		4
.L_27:
        /*009c*/ 	.byte	0x04, 0x17
        /*009e*/ 	.short	(.L_29 - .L_28)
.L_28:
        /*00a0*/ 	.word	0x00000000
        /*00a4*/ 	.short	0x0001
        /*00a6*/ 	.short	0x0008
        /*00a8*/ 	.byte	0x00, 0xf4, 0x21, 0x00


	//----- nvinfo : EIATTR_KPARAM_INFO
	.align		4
.L_29:
        /*00ac*/ 	.byte	0x04, 0x17
        /*00ae*/ 	.short	(.L_31 - .L_30)
.L_30:
        /*00b0*/ 	.word	0x00000000
        /*00b4*/ 	.short	0x0000
        /*00b6*/ 	.short	0x0000
        /*00b8*/ 	.byte	0x00, 0xf4, 0x21, 0x00


	//----- nvinfo : EIATTR_MAXREG_COUNT
	.align		4
.L_31:
        /*00bc*/ 	.byte	0x03, 0x1b
        /*00be*/ 	.short	0x00ff


	//----- nvinfo : EIATTR_COOP_GROUP_MASK_REGIDS
	.align		4
        /*00c0*/ 	.byte	0x04, 0x29
        /*00c2*/ 	.short	(.L_33 - .L_32)


	//   ....[0]....
.L_32:
        /*00c4*/ 	.word	0xffffffff


	//   ....[1]....
        /*00c8*/ 	.word	0xffffffff


	//   ....[2]....
        /*00cc*/ 	.word	0xffffffff


	//   ....[3]....
        /*00d0*/ 	.word	0xffffffff


	//   ....[4]....
        /*00d4*/ 	.word	0xffffffff


	//   ....[5]....
        /*00d8*/ 	.word	0xffffffff


	//----- nvinfo : EIATTR_COOP_GROUP_INSTR_OFFSETS
	.align		4
.L_33:
        /*00dc*/ 	.byte	0x04, 0x28
        /*00de*/ 	.short	(.L_35 - .L_34)


	//   ....[0]....
.L_34:
        /*00e0*/ 	.word	0x000003c0


	//   ....[1]....
        /*00e4*/ 	.word	0x000003e0


	//   ....[2]....
        /*00e8*/ 	.word	0x00000400


	//   ....[3]....
        /*00ec*/ 	.word	0x00000420


	//   ....[4]....
        /*00f0*/ 	.word	0x00000450


	//   ....[5]....
        /*00f4*/ 	.word	0x00000500


	//----- nvinfo : EIATTR_EXIT_INSTR_OFFSETS
	.align		4
.L_35:
        /*00f8*/ 	.byte	0x04, 0x1c
        /*00fa*/ 	.short	(.L_37 - .L_36)


	//   ....[0]....
.L_36:
        /*00fc*/ 	.word	0x00000590


	//   ....[1]....
        /*0100*/ 	.word	0x000005d0


	//----- nvinfo : EIATTR_REQNTID
	.align		4
.L_37:
        /*0104*/ 	.byte	0x04, 0x10
        /*0106*/ 	.short	(.L_39 - .L_38)
.L_38:
        /*0108*/ 	.word	0x00000040
        /*010c*/ 	.word	0x00000001
        /*0110*/ 	.word	0x00000001
.L_39:


//--------------------- .nv.callgraph             --------------------------
	.section	.nv.callgraph,"",@"SHT_CUDA_CALLGRAPH"
	.align	4
	.sectionentsize	8
	.align		4
        /*0000*/ 	.word	0x00000000
	.align		4
        /*0004*/ 	.word	0xffffffff
	.align		4
        /*0008*/ 	.word	0x00000000
	.align		4
        /*000c*/ 	.word	0xfffffffe
	.align		4
        /*0010*/ 	.word	0x00000000
	.align		4
        /*0014*/ 	.word	0xfffffffd
	.align		4
        /*0018*/ 	.word	0x00000000
	.align		4
        /*001c*/ 	.word	0xfffffffc


//--------------------- .nv.rel.action            --------------------------
	.section	.nv.rel.action,"",@"SHT_CUDA_RELOCINFO"
	.align	8
	.sectionentsize	8
        /*0000*/ 	.byte	0x73, 0x00, 0x00, 0x00, 0x00, 0x00, 0x00, 0x00, 0x00, 0x00, 0x00, 0x11, 0x25, 0x00, 0x05, 0x36


//--------------------- .nv.constant0.triton_per_fused__to_copy_add_mean_pow_2 --------------------------
	.section	.nv.constant0.triton_per_fused__to_copy_add_mean_pow_2,"a",@progbits
	.sectionflags	@""
	.align	4
.nv.constant0.triton_per_fused__to_copy_add_mean_pow_2:
	.zero		424


//--------------------- .text.triton_per_fused__to_copy_add_mean_pow_2 --------------------------
	.section	.text.triton_per_fused__to_copy_add_mean_pow_2,"ax",@progbits
	.sectionflags	@"SHF_BARRIERS=1"
	.sectioninfo	@"SHI_REGISTERS=22"
	.align	128
        .global         triton_per_fused__to_copy_add_mean_pow_2
        .type           triton_per_fused__to_copy_add_mean_pow_2,@function
        .size           triton_per_fused__to_copy_add_mean_pow_2,(.L_x_1 - triton_per_fused__to_copy_add_mean_pow_2)
        .other          triton_per_fused__to_copy_add_mean_pow_2,@"STO_CUDA_ENTRY STV_DEFAULT"
triton_per_fused__to_copy_add_mean_pow_2:
.text.triton_per_fused__to_copy_add_mean_pow_2:
[----:B------:R-:W-:Y:S02]  /*0000*/  IMAD.MOV.U32 R1, RZ, RZ, c[0x0][0x28] ;  /* 0x00000a00ff017624 */ /* 0x000fe400078e00ff */
[----:B------:R-:W0:Y:S01]  /*0010*/  S2R R0, SR_CTAID.X ;  /* 0x0000000000007919 */ /* 0x000e220000002500 */
[----:B------:R-:W-:Y:S01]  /*0020*/  IMAD.MOV.U32 R2, RZ, RZ, 0x2 ;  /* 0x00000002ff027424 */ /* 0x000fe200078e00ff */
[----:B------:R-:W-:Y:S01]  /*0030*/  PRMT R13, RZ, 0x7610, R13 ;  /* 0x00007610ff0d7816 */ /* 0x000fe2000000000d */
[----:B------:R-:W-:Y:S01]  /*0040*/  ULDC.64 UR4, c[0x0][0x118] ;  /* 0x0000460000047ab9 */ /* 0x000fe20000000a00 */
[C---:B0-----:R-:W-:Y:S01]  /*0050*/  IMAD.HI R4, R0.reuse, 0x2aaaaaab, RZ ;  /* 0x2aaaaaab00047827 */ /* 0x041fe200078e02ff */
[----:B------:R-:W-:-:S04]  /*0060*/  ISETP.GE.AND P2, PT, R0, 0x18180, PT ;  /* 0x000181800000780c */ /* 0x000fc80003f46270 */
[----:B------:R-:W-:-:S04]  /*0070*/  SHF.R.U32.HI R5, RZ, 0x1f, R4 ;  /* 0x0000001fff057819 */ /* 0x000fc80000011604 */
[----:B------:R-:W-:-:S05]  /*0080*/  LEA.HI.SX32 R11, R4, R5, 0x1e ;  /* 0x00000005040b7211 */ /* 0x000fca00078ff2ff */
[----:B------:R-:W-:-:S05]  /*0090*/  IMAD.WIDE R6, R11, R2, c[0x0][0x168] ;  /* 0x00005a000b067625 */ /* 0x000fca00078e0202 */
[----:B------:R0:W2:Y:S01]  /*00a0*/  @!P2 LDG.E.EL.U16 R13, [R6.64] ;  /* 0x00000004060da981 */ /* 0x0000a2000c2e1500 */
[----:B------:R-:W-:Y:S01]  /*00b0*/  PRMT R16, RZ, 0x7610, R16 ;  /* 0x00007610ff107816 */ /* 0x000fe20000000010 */
[C---:B------:R-:W-:Y:S02]  /*00c0*/  IMAD.WIDE R8, R11.reuse, R2, c[0x0][0x170] ;  /* 0x00005c000b087625 */ /* 0x040fe400078e0202 */
[----:B------:R-:W1:Y:S04]  /*00d0*/  S2R R4, SR_TID.X ;  /* 0x0000000000047919 */ /* 0x000e680000002100 */
[----:B------:R3:W4:Y:S01]  /*00e0*/  @!P2 LDG.E.EL.U16 R16, [R8.64] ;  /* 0x000000040810a981 */ /* 0x000722000c2e1500 */
[----:B------:R-:W-:Y:S01]  /*00f0*/  IMAD R10, R11, -0x18, R0 ;  /* 0xffffffe80b0a7824 */ /* 0x000fe200078e0200 */
[----:B------:R-:W-:Y:S01]  /*0100*/  CS2R R18, SRZ ;  /* 0x0000000000127805 */ /* 0x000fe2000001ff00 */
[----:B------:R-:W-:Y:S01]  /*0110*/  CS2R R14, SRZ ;  /* 0x00000000000e7805 */ /* 0x000fe2000001ff00 */
[----:B-1----:R-:W-:-:S05]  /*0120*/  IMAD.SHL.U32 R5, R4, 0x2, RZ ;  /* 0x0000000204057824 */ /* 0x002fca00078e00ff */
[----:B------:R-:W-:Y:S02]  /*0130*/  LOP3.LUT R11, R5, 0x7e, RZ, 0xc0, !PT ;  /* 0x0000007e050b7812 */ /* 0x000fe400078ec0ff */
[----:B------:R-:W-:-:S03]  /*0140*/  MOV R5, 0x4 ;  /* 0x0000000400057802 */ /* 0x000fc60000000f00 */
[--C-:B------:R-:W-:Y:S02]  /*0150*/  IMAD R17, R10, 0x80, R11.reuse ;  /* 0x000000800a117824 */ /* 0x100fe400078e020b */
[----:B------:R-:W-:Y:S02]  /*0160*/  IMAD R12, R0, 0x80, R11 ;  /* 0x00000080000c7824 */ /* 0x000fe400078e020b */
[----:B---3--:R-:W-:-:S04]  /*0170*/  IMAD.WIDE R8, R17, R2, c[0x0][0x178] ;  /* 0x00005e0011087625 */ /* 0x008fc800078e0202 */
[----:B0-----:R-:W-:Y:S01]  /*0180*/  IMAD.WIDE R6, R12, R5, c[0x0][0x160] ;  /* 0x000058000c067625 */ /* 0x001fe200078e0205 */
[----:B------:R-:W3:Y:S03]  /*0190*/  @!P2 LDG.E.EL R18, [R8.64] ;  /* 0x000000040812a981 */ /* 0x000ee6000c2e1900 */
[----:B------:R-:W-:Y:S01]  /*01a0*/  IMAD.WIDE R10, R17, R2, c[0x0][0x180] ;  /* 0x00006000110a7625 */ /* 0x000fe200078e0202 */
[----:B------:R3:W5:Y:S04]  /*01b0*/  @!P2 LDG.E.64 R14, [R6.64] ;  /* 0x00000004060ea981 */ /* 0x000768000c1e1b00 */
[----:B------:R-:W5:Y:S01]  /*01c0*/  @!P2 LDG.E.EL R19, [R10.64] ;  /* 0x000000040a13a981 */ /* 0x000f62000c2e1900 */
[----:B--2---:R-:W-:-:S04]  /*01d0*/  SHF.L.U32 R17, R13, 0x10, RZ ;  /* 0x000000100d117819 */ /* 0x004fc800000006ff */
[----:B------:R-:W-:-:S04]  /*01e0*/  FSETP.GE.AND P0, PT, R17, RZ, PT ;  /* 0x000000ff1100720b */ /* 0x000fc80003f06000 */
[----:B------:R-:W-:Y:S01]  /*01f0*/  SEL R13, R13, RZ, !P0 ;  /* 0x000000ff0d0d7207 */ /* 0x000fe20004000000 */
[----:B----4-:R-:W-:-:S04]  /*0200*/  IMAD.U32 R17, R16, 0x10000, RZ ;  /* 0x0001000010117824 */ /* 0x010fc800078e00ff */
[----:B------:R-:W-:Y:S01]  /*0210*/  IMAD.U32 R13, R13, 0x10000, RZ ;  /* 0x000100000d0d7824 */ /* 0x000fe200078e00ff */
[----:B------:R-:W-:-:S03]  /*0220*/  FSETP.GTU.AND P1, PT, R17, RZ, PT ;  /* 0x000000ff1100720b */ /* 0x000fc60003f2c000 */
[----:B------:R-:W-:Y:S01]  /*0230*/  FADD R13, RZ, -R13 ;  /* 0x8000000dff0d7221 */ /* 0x000fe20000000000 */
[----:B------:R-:W-:-:S04]  /*0240*/  SEL R16, R16, RZ, P1 ;  /* 0x000000ff10107207 */ /* 0x000fc80000800000 */
[----:B------:R-:W-:Y:S02]  /*0250*/  FSETP.NAN.AND P0, PT, R13, R13, PT ;  /* 0x0000000d0d00720b */ /* 0x000fe40003f08000 */
[----:B------:R-:W-:-:S04]  /*0260*/  SHF.L.U32 R16, R16, 0x10, RZ ;  /* 0x0000001010107819 */ /* 0x000fc800000006ff */
[----:B------:R-:W-:-:S07]  /*0270*/  FSETP.GT.AND P1, PT, R13, R16, PT ;  /* 0x000000100d00720b */ /* 0x000fce0003f24000 */
[----:B------:R-:W-:-:S05]  /*0280*/  @!P0 FSEL R13, R13, R16, P1 ;  /* 0x000000100d0d8208 */ /* 0x000fca0000800000 */
[----:B------:R-:W-:-:S05]  /*0290*/  FMUL R13, R13, 0.0078740157186985015869 ;  /* 0x3c0102040d0d7820 */ /* 0x000fca0000400000 */
[C---:B------:R-:W-:Y:S02]  /*02a0*/  FSETP.GT.AND P0, PT, R13.reuse, 9.9999997473787516356e-06, PT ;  /* 0x3727c5ac0d00780b */ /* 0x040fe40003f04000 */
[----:B------:R-:W-:Y:S02]  /*02b0*/  FSETP.NAN.AND P1, PT, R13, R13, PT ;  /* 0x0000000d0d00720b */ /* 0x000fe40003f28000 */
[----:B---3--:R-:W-:Y:S02]  /*02c0*/  PRMT R6, R18, 0x7632, R6 ;  /* 0x0000763212067816 */ /* 0x008fe40000000006 */
[----:B-----5:R-:W-:Y:S02]  /*02d0*/  I2FP.F32.S32 R8, R15 ;  /* 0x0000000f00087245 */ /* 0x020fe40000201400 */
[----:B------:R-:W-:-:S05]  /*02e0*/  PRMT R7, R19, 0x7632, R7 ;  /* 0x0000763213077816 */ /* 0x000fca0000000007 */
[----:B------:R-:W-:Y:S01]  /*02f0*/  @!P0 FSEL R13, R13, 9.9999997473787516356e-06, P1 ;  /* 0x3727c5ac0d0d8808 */ /* 0x000fe20000800000 */
[----:B------:R-:W-:Y:S01]  /*0300*/  IMAD.U32 R6, R6, 0x10000, RZ ;  /* 0x0001000006067824 */ /* 0x000fe200078e00ff */
[----:B------:R-:W-:Y:S01]  /*0310*/  I2FP.F32.S32 R14, R14 ;  /* 0x0000000e000e7245 */ /* 0x000fe20000201400 */
[----:B------:R-:W-:Y:S02]  /*0320*/  IMAD.U32 R7, R7, 0x10000, RZ ;  /* 0x0001000007077824 */ /* 0x000fe400078e00ff */
[----:B------:R-:W-:Y:S01]  /*0330*/  FMUL R8, R13, R8 ;  /* 0x000000080d087220 */ /* 0x000fe20000400000 */
[----:B------:R-:W-:Y:S01]  /*0340*/  SHF.L.U32 R18, R18, 0x10, RZ ;  /* 0x0000001012127819 */ /* 0x000fe200000006ff */
[----:B------:R-:W-:Y:S01]  /*0350*/  IMAD.U32 R19, R19, 0x10000, RZ ;  /* 0x0001000013137824 */ /* 0x000fe200078e00ff */
[----:B------:R-:W-:Y:S01]  /*0360*/  FMUL R14, R13, R14 ;  /* 0x0000000e0d0e7220 */ /* 0x000fe20000400000 */
[----:B------:R-:W-:-:S03]  /*0370*/  FFMA R16, R6, R8, R7 ;  /* 0x0000000806107223 */ /* 0x000fc60000000007 */
[----:B------:R-:W-:Y:S01]  /*0380*/  FFMA R19, R18, R14, R19 ;  /* 0x0000000e12137223 */ /* 0x000fe20000000013 */
[----:B------:R-:W-:-:S04]  /*0390*/  FMUL R6, R16, R16 ;  /* 0x0000001010067220 */ /* 0x000fc80000400000 */
[----:B------:R-:W-:-:S05]  /*03a0*/  FFMA R6, R19, R19, R6 ;  /* 0x0000001313067223 */ /* 0x000fca0000000006 */
[----:B------:R-:W-:-:S05]  /*03b0*/  FSEL R6, R6, RZ, !P2 ;  /* 0x000000ff06067208 */ /* 0x000fca0005000000 */
[----:B------:R-:W0:Y:S02]  /*03c0*/  SHFL.BFLY PT, R7, R6, 0x10, 0x1f ;  /* 0x0e001f0006077f89 */ /* 0x000e2400000e0000 */
[----:B0-----:R-:W-:-:S05]  /*03d0*/  FADD R7, R6, R7 ;  /* 0x0000000706077221 */ /* 0x001fca0000000000 */
[----:B------:R-:W0:Y:S02]  /*03e0*/  SHFL.BFLY PT, R8, R7, 0x8, 0x1f ;  /* 0x0d001f0007087f89 */ /* 0x000e2400000e0000 */
[----:B0-----:R-:W-:-:S05]  /*03f0*/  FADD R8, R7, R8 ;  /* 0x0000000807087221 */ /* 0x001fca0000000000 */
[----:B------:R-:W0:Y:S02]  /*0400*/  SHFL.BFLY PT, R9, R8, 0x4, 0x1f ;  /* 0x0c801f0008097f89 */ /* 0x000e2400000e0000 */
[----:B0-----:R-:W-:-:S05]  /*0410*/  FADD R9, R8, R9 ;  /* 0x0000000908097221 */ /* 0x001fca0000000000 */
[----:B------:R-:W0:Y:S01]  /*0420*/  SHFL.BFLY PT, R10, R9, 0x2, 0x1f ;  /* 0x0c401f00090a7f89 */ /* 0x000e2200000e0000 */
[----:B------:R-:W-:Y:S01]  /*0430*/  LOP3.LUT P0, RZ, R4, 0x1f, RZ, 0xc0, !PT ;  /* 0x0000001f04ff7812 */ /* 0x000fe2000780c0ff */
[----:B0-----:R-:W-:-:S05]  /*0440*/  FADD R10, R9, R10 ;  /* 0x0000000a090a7221 */ /* 0x001fca0000000000 */
[----:B------:R-:W0:Y:S01]  /*0450*/  SHFL.BFLY PT, R11, R10, 0x1, 0x1f ;  /* 0x0c201f000a0b7f89 */ /* 0x000e2200000e0000 */
[----:B------:R-:W-:-:S04]  /*0460*/  SHF.R.U32.HI R6, RZ, 0x3, R4 ;  /* 0x00000003ff067819 */ /* 0x000fc80000011604 */
[----:B------:R-:W-:Y:S02]  /*0470*/  LOP3.LUT R6, R6, 0x4, RZ, 0xc0, !PT ;  /* 0x0000000406067812 */ /* 0x000fe400078ec0ff */
[----:B------:R-:W-:Y:S01]  /*0480*/  ISETP.GE.AND P1, PT, R4, 0x2, PT ;  /* 0x000000020400780c */ /* 0x000fe20003f26270 */
[----:B0-----:R-:W-:-:S05]  /*0490*/  FADD R11, R10, R11 ;  /* 0x0000000b0a0b7221 */ /* 0x001fca0000000000 */
[----:B------:R-:W-:Y:S04]  /*04a0*/  @!P0 STS [R6], R11 ;  /* 0x0000000b06008388 */ /* 0x000fe80000000800 */
[----:B------:R-:W-:Y:S06]  /*04b0*/  BAR.SYNC.DEFER_BLOCKING 0x0 ;  /* 0x0000000000007b1d */ /* 0x000fec0000010000 */
[----:B------:R-:W0:Y:S01]  /*04c0*/  @!P1 LDS R3, [R4.X4] ;  /* 0x0000000004039984 */ /* 0x000e220000004800 */
[----:B------:R-:W-:-:S04]  /*04d0*/  LOP3.LUT R7, R4, 0x1, RZ, 0xc0, !PT ;  /* 0x0000000104077812 */ /* 0x000fc800078ec0ff */
[----:B------:R-:W-:-:S04]  /*04e0*/  ISETP.NE.U32.AND P0, PT, R7, 0x1, PT ;  /* 0x000000010700780c */ /* 0x000fc80003f05070 */
[C---:B------:R-:W-:Y:S01]  /*04f0*/  ISETP.LT.AND P0, PT, R4.reuse, 0x2, P0 ;  /* 0x000000020400780c */ /* 0x040fe20000701270 */
[----:B0-----:R-:W0:Y:S01]  /*0500*/  SHFL.BFLY PT, R8, R3, 0x1, 0x1f ;  /* 0x0c201f0003087f89 */ /* 0x001e2200000e0000 */
[----:B------:R-:W-:-:S04]  /*0510*/  LOP3.LUT P1, RZ, R4, 0x3f, RZ, 0xc0, !PT ;  /* 0x0000003f04ff7812 */ /* 0x000fc8000782c0ff */
[----:B------:R-:W-:Y:S01]  /*0520*/  ISETP.LT.AND P1, PT, R0, 0x18180, !P1 ;  /* 0x000181800000780c */ /* 0x000fe20004f21270 */
[----:B0-----:R-:W-:-:S06]  /*0530*/  FADD R9, R3, R8 ;  /* 0x0000000803097221 */ /* 0x001fcc0000000000 */
[----:B------:R0:W-:Y:S01]  /*0540*/  @P0 STS [R4.X4], R9 ;  /* 0x0000000904000388 */ /* 0x0001e20000004800 */
[----:B------:R-:W-:Y:S01]  /*0550*/  F2FP.BF16.PACK_AB R19, R16, R19 ;  /* 0x000000131013723e */ /* 0x000fe200000010ff */
[----:B------:R-:W-:Y:S02]  /*0560*/  IMAD.WIDE R6, R12, R2, c[0x0][0x188] ;  /* 0x000062000c067625 */ /* 0x000fe400078e0202 */
[----:B------:R-:W-:Y:S06]  /*0570*/  BAR.SYNC.DEFER_BLOCKING 0x0 ;  /* 0x0000000000007b1d */ /* 0x000fec0000010000 */
[----:B------:R0:W-:Y:S01]  /*0580*/  @!P2 STG.E [R6.64], R19 ;  /* 0x000000130600a986 */ /* 0x0001e2000c101904 */
[----:B------:R-:W-:Y:S05]  /*0590*/  @!P1 EXIT ;  /* 0x000000000000994d */ /* 0x000fea0003800000 */
[----:B0-----:R-:W0:Y:S01]  /*05a0*/  LDS R7, [RZ] ;  /* 0x00000000ff077984 */ /* 0x001e220000000800 */
[----:B------:R-:W-:-:S05]  /*05b0*/  IMAD.WIDE R2, R0, R5, c[0x0][0x190] ;  /* 0x0000640000027625 */ /* 0x000fca00078e0205 */
[----:B0-----:R-:W-:Y:S01]  /*05c0*/  STG.E [R2.64], R7 ;  /* 0x0000000702007986 */ /* 0x001fe2000c101904 */
[----:B------:R-:W-:Y:S05]  /*05d0*/  EXIT ;  /* 0x000000000000794d */ /* 0x000fea0003800000 */
.L_x_0:
[----:B------:R-:W-:-:S00]  /*05e0*/  BRA `(.L_x_0) ;  /* 0xfffffff000007947 */ /* 0x000fc0000383ffff */
[----:B------:R-:W-:-:S00]  /*05f0*/  NOP ;  /* 0x0000000000007918 */ /* 0x000fc00000000000 */
        /* <DEDUP_REMOVED lines=8> */
.L_x_1:


//--------------------- .nv.shared.triton_per_fused__to_copy_add_mean_pow_2 --------------------------
	.section	.nv.shared.triton_per_fused__to_copy_add_mean_pow_2,"aw",@nobits
	.sectionflags	@""
	.align	16
